//
// Generated by NVIDIA NVVM Compiler
//
// Compiler Build ID: CL-36424714
// Cuda compilation tools, release 13.0, V13.0.88
// Based on NVVM 20.0.0
//

.version 9.0
.target sm_100
.address_size 64

	// .globl	_Z6reducePiS_m
// _ZZ6reducePiS_mE7max_out has been demoted

.visible .entry _Z6reducePiS_m(
	.param .u64 .ptr .align 1 _Z6reducePiS_m_param_0,
	.param .u64 .ptr .align 1 _Z6reducePiS_m_param_1,
	.param .u64 _Z6reducePiS_m_param_2
)
{
	.reg .pred 	%p<6>;
	.reg .b32 	%r<92>;
	.reg .b64 	%rd<14>;
	// demoted variable
	.shared .align 4 .b8 _ZZ6reducePiS_mE7max_out[1024];
	ld.param.u64 	%rd5, [_Z6reducePiS_m_param_0];
	ld.param.u64 	%rd6, [_Z6reducePiS_m_param_1];
	ld.param.u64 	%rd7, [_Z6reducePiS_m_param_2];
	mov.u32 	%r1, %tid.x;
	setp.gt.u32 	%p1, %r1, 255;
	shl.b32 	%r15, %r1, 2;
	mov.u32 	%r16, _ZZ6reducePiS_mE7max_out;
	add.s32 	%r2, %r16, %r15;
	@%p1 bra 	$L__BB0_2;
	mov.b32 	%r17, 0;
	st.shared.u32 	[%r2], %r17;
$L__BB0_2:
	mov.u32 	%r3, %ntid.x;
	mov.u32 	%r4, %ctaid.x;
	mad.lo.s32 	%r88, %r3, %r4, %r1;
	cvt.s64.s32 	%rd13, %r88;
	setp.le.u64 	%p2, %rd7, %rd13;
	@%p2 bra 	$L__BB0_6;
	cvta.to.global.u64 	%rd2, %rd5;
	mov.u32 	%r19, %nctaid.x;
	mul.lo.s32 	%r6, %r3, %r19;
	mov.b32 	%r89, 0;
$L__BB0_4:
	shl.b64 	%rd8, %rd13, 2;
	add.s64 	%rd9, %rd2, %rd8;
	ld.global.u32 	%r20, [%rd9];
	max.s32 	%r89, %r89, %r20;
	add.s32 	%r88, %r88, %r6;
	cvt.s64.s32 	%rd13, %r88;
	setp.gt.u64 	%p3, %rd7, %rd13;
	@%p3 bra 	$L__BB0_4;
	st.shared.u32 	[%r2], %r89;
$L__BB0_6:
	bar.sync 	0;
	setp.ne.s32 	%p4, %r1, 0;
	@%p4 bra 	$L__BB0_10;
	mov.b32 	%r91, 0;
	mov.b32 	%r90, 64;
$L__BB0_8:
	add.s32 	%r24, %r16, %r90;
	ld.shared.u32 	%r25, [%r24+-64];
	max.s32 	%r26, %r91, %r25;
	ld.shared.u32 	%r27, [%r24+-60];
	max.s32 	%r28, %r26, %r27;
	ld.shared.u32 	%r29, [%r24+-56];
	max.s32 	%r30, %r28, %r29;
	ld.shared.u32 	%r31, [%r24+-52];
	max.s32 	%r32, %r30, %r31;
	ld.shared.u32 	%r33, [%r24+-48];
	max.s32 	%r34, %r32, %r33;
	ld.shared.u32 	%r35, [%r24+-44];
	max.s32 	%r36, %r34, %r35;
	ld.shared.u32 	%r37, [%r24+-40];
	max.s32 	%r38, %r36, %r37;
	ld.shared.u32 	%r39, [%r24+-36];
	max.s32 	%r40, %r38, %r39;
	ld.shared.u32 	%r41, [%r24+-32];
	max.s32 	%r42, %r40, %r41;
	ld.shared.u32 	%r43, [%r24+-28];
	max.s32 	%r44, %r42, %r43;
	ld.shared.u32 	%r45, [%r24+-24];
	max.s32 	%r46, %r44, %r45;
	ld.shared.u32 	%r47, [%r24+-20];
	max.s32 	%r48, %r46, %r47;
	ld.shared.u32 	%r49, [%r24+-16];
	max.s32 	%r50, %r48, %r49;
	ld.shared.u32 	%r51, [%r24+-12];
	max.s32 	%r52, %r50, %r51;
	ld.shared.u32 	%r53, [%r24+-8];
	max.s32 	%r54, %r52, %r53;
	ld.shared.u32 	%r55, [%r24+-4];
	max.s32 	%r56, %r54, %r55;
	ld.shared.u32 	%r57, [%r24];
	max.s32 	%r58, %r56, %r57;
	ld.shared.u32 	%r59, [%r24+4];
	max.s32 	%r60, %r58, %r59;
	ld.shared.u32 	%r61, [%r24+8];
	max.s32 	%r62, %r60, %r61;
	ld.shared.u32 	%r63, [%r24+12];
	max.s32 	%r64, %r62, %r63;
	ld.shared.u32 	%r65, [%r24+16];
	max.s32 	%r66, %r64, %r65;
	ld.shared.u32 	%r67, [%r24+20];
	max.s32 	%r68, %r66, %r67;
	ld.shared.u32 	%r69, [%r24+24];
	max.s32 	%r70, %r68, %r69;
	ld.shared.u32 	%r71, [%r24+28];
	max.s32 	%r72, %r70, %r71;
	ld.shared.u32 	%r73, [%r24+32];
	max.s32 	%r74, %r72, %r73;
	ld.shared.u32 	%r75, [%r24+36];
	max.s32 	%r76, %r74, %r75;
	ld.shared.u32 	%r77, [%r24+40];
	max.s32 	%r78, %r76, %r77;
	ld.shared.u32 	%r79, [%r24+44];
	max.s32 	%r80, %r78, %r79;
	ld.shared.u32 	%r81, [%r24+48];
	max.s32 	%r82, %r80, %r81;
	ld.shared.u32 	%r83, [%r24+52];
	max.s32 	%r84, %r82, %r83;
	ld.shared.u32 	%r85, [%r24+56];
	max.s32 	%r86, %r84, %r85;
	ld.shared.u32 	%r87, [%r24+60];
	max.s32 	%r91, %r86, %r87;
	add.s32 	%r90, %r90, 128;
	setp.ne.s32 	%p5, %r90, 1088;
	@%p5 bra 	$L__BB0_8;
	cvta.to.global.u64 	%rd10, %rd6;
	mul.wide.u32 	%rd11, %r4, 4;
	add.s64 	%rd12, %rd10, %rd11;
	st.global.u32 	[%rd12], %r91;
$L__BB0_10:
	ret;

}


// ===== COMPILED SASS (sm_100) =====

	.target	sm_100

	.elftype	@"ET_EXEC"


//--------------------- .note.nv.tkinfo           --------------------------
	.section	.note.nv.tkinfo,"",@"SHT_NOTE"
	.sectionflags	@"SHF_NOTE_NV_TKINFO"
	.tkinfo
        /*0018*/ 	.word	0x00000002
        /*0030*/ 	.string	""
        /*0030*/ 	.string	"ptxas"
        /*0030*/ 	.string	"Cuda compilation tools, release 13.0, V13.0.88"
        /*0030*/ 	.string	"Build cuda_13.0.r13.0/compiler.36424714_0"
        /*0030*/ 	.string	"-arch sm_100 -m 64 "



//--------------------- .note.nv.cuinfo           --------------------------
	.section	.note.nv.cuinfo,"",@"SHT_NOTE"
	.sectionflags	@"SHF_NOTE_NV_CUINFO"
        /*0018*/ 	.short	0x0002
        /*001a*/ 	.short	0x0064
        /*001c*/ 	.short	0x0082
	.zero		2


//--------------------- .nv.info                  --------------------------
	.section	.nv.info,"",@"SHT_CUDA_INFO"
	.align	4


	//----- nvinfo : EIATTR_REGCOUNT
	.align		4
        /*0000*/ 	.byte	0x04, 0x2f
        /*0002*/ 	.short	(.L_1 - .L_0)
	.align		4
.L_0:
        /*0004*/ 	.word	index@(_Z6reducePiS_m)
        /*0008*/ 	.word	0x0000001e


	//----- nvinfo : EIATTR_FRAME_SIZE
	.align		4
.L_1:
        /*000c*/ 	.byte	0x04, 0x11
        /*000e*/ 	.short	(.L_3 - .L_2)
	.align		4
.L_2:
        /*0010*/ 	.word	index@(_Z6reducePiS_m)
        /*0014*/ 	.word	0x00000000


	//----- nvinfo : EIATTR_MIN_STACK_SIZE
	.align		4
.L_3:
        /*0018*/ 	.byte	0x04, 0x12
        /*001a*/ 	.short	(.L_5 - .L_4)
	.align		4
.L_4:
        /*001c*/ 	.word	index@(_Z6reducePiS_m)
        /*0020*/ 	.word	0x00000000
.L_5:


//--------------------- .nv.compat                --------------------------
	.section	.nv.compat,"",@"SHT_CUDA_COMPAT_INFO"
	.align	4
        /*0000*/ 	.byte	0x02, 0x09, 0x00, 0x00, 0x02, 0x02, 0x01, 0x00, 0x02, 0x05, 0x05, 0x00, 0x03, 0x07, 0x01, 0x01
        /*0010*/ 	.byte	0x02, 0x03, 0x00, 0x00, 0x02, 0x06, 0x01, 0x00, 0x04, 0x0b, 0x08, 0x00, 0x09, 0x00, 0x00, 0x00
        /*0020*/ 	.byte	0x00, 0x00, 0x00, 0x00


//--------------------- .nv.info._Z6reducePiS_m   --------------------------
	.section	.nv.info._Z6reducePiS_m,"",@"SHT_CUDA_INFO"
	.sectionflags	@""
	.align	4


	//----- nvinfo : EIATTR_CUDA_API_VERSION
	.align		4
        /*0000*/ 	.byte	0x04, 0x37
        /*0002*/ 	.short	(.L_7 - .L_6)
.L_6:
        /*0004*/ 	.word	0x00000082


	//----- nvinfo : EIATTR_KPARAM_INFO
	.align		4
.L_7:
        /*0008*/ 	.byte	0x04, 0x17
        /*000a*/ 	.short	(.L_9 - .L_8)
.L_8:
        /*000c*/ 	.word	0x00000000
        /*0010*/ 	.short	0x0002
        /*0012*/ 	.short	0x0010
        /*0014*/ 	.byte	0x00, 0xf0, 0x21, 0x00


	//----- nvinfo : EIATTR_KPARAM_INFO
	.align		4
.L_9:
        /*0018*/ 	.byte	0x04, 0x17
        /*001a*/ 	.short	(.L_11 - .L_10)
.L_10:
        /*001c*/ 	.word	0x00000000
        /*0020*/ 	.short	0x0001
        /*0022*/ 	.short	0x0008
        /*0024*/ 	.byte	0x00, 0xf5, 0x21, 0x00


	//----- nvinfo : EIATTR_KPARAM_INFO
	.align		4
.L_11:
        /*0028*/ 	.byte	0x04, 0x17
        /*002a*/ 	.short	(.L_13 - .L_12)
.L_12:
        /*002c*/ 	.word	0x00000000
        /*0030*/ 	.short	0x0000
        /*0032*/ 	.short	0x0000
        /*0034*/ 	.byte	0x00, 0xf5, 0x21, 0x00


	//----- nvinfo : EIATTR_SPARSE_MMA_MASK
	.align		4
.L_13:
        /*0038*/ 	.byte	0x03, 0x50
        /*003a*/ 	.short	0x0000


	//----- nvinfo : EIATTR_MAXREG_COUNT
	.align		4
        /*003c*/ 	.byte	0x03, 0x1b
        /*003e*/ 	.short	0x00ff


	//----- nvinfo : EIATTR_NUM_BARRIERS
	.align		4
        /*0040*/ 	.byte	0x02, 0x4c
        /*0042*/ 	.byte	0x01
	.zero		1


	//----- nvinfo : EIATTR_MERCURY_ISA_VERSION
	.align		4
        /*0044*/ 	.byte	0x03, 0x5f
        /*0046*/ 	.short	0x0101


	//----- nvinfo : EIATTR_VRC_CTA_INIT_COUNT
	.align		4
        /*0048*/ 	.byte	0x02, 0x4a
	.zero		1
	.zero		1


	//----- nvinfo : EIATTR_EXIT_INSTR_OFFSETS
	.align		4
        /*004c*/ 	.byte	0x04, 0x1c
        /*004e*/ 	.short	(.L_15 - .L_14)


	//   ....[0]....
.L_14:
        /*0050*/ 	.word	0x00000280


	//   ....[1]....
        /*0054*/ 	.word	0x00000490


	//----- nvinfo : EIATTR_CRS_STACK_SIZE
	.align		4
.L_15:
        /*0058*/ 	.byte	0x04, 0x1e
        /*005a*/ 	.short	(.L_17 - .L_16)
.L_16:
        /*005c*/ 	.word	0x00000000


	//----- nvinfo : EIATTR_CBANK_PARAM_SIZE
	.align		4
.L_17:
        /*0060*/ 	.byte	0x03, 0x19
        /*0062*/ 	.short	0x0018


	//----- nvinfo : EIATTR_PARAM_CBANK
	.align		4
        /*0064*/ 	.byte	0x04, 0x0a
        /*0066*/ 	.short	(.L_19 - .L_18)
	.align		4
.L_18:
        /*0068*/ 	.word	index@(.nv.constant0._Z6reducePiS_m)
        /*006c*/ 	.short	0x0380
        /*006e*/ 	.short	0x0018


	//----- nvinfo : EIATTR_SW_WAR
	.align		4
.L_19:
        /*0070*/ 	.byte	0x04, 0x36
        /*0072*/ 	.short	(.L_21 - .L_20)
.L_20:
        /*0074*/ 	.word	0x00000008
.L_21:


//--------------------- .nv.callgraph             --------------------------
	.section	.nv.callgraph,"",@"SHT_CUDA_CALLGRAPH"
	.align	4
	.sectionentsize	8
	.align		4
        /*0000*/ 	.word	0x00000000
	.align		4
        /*0004*/ 	.word	0xffffffff
	.align		4
        /*0008*/ 	.word	0x00000000
	.align		4
        /*000c*/ 	.word	0xfffffffe
	.align		4
        /*0010*/ 	.word	0x00000000
	.align		4
        /*0014*/ 	.word	0xfffffffd
	.align		4
        /*0018*/ 	.word	0x00000000
	.align		4
        /*001c*/ 	.word	0xfffffffc


//--------------------- .text._Z6reducePiS_m      --------------------------
	.section	.text._Z6reducePiS_m,"ax",@progbits
	.align	128
        .global         _Z6reducePiS_m
        .type           _Z6reducePiS_m,@function
        .size           _Z6reducePiS_m,(.L_x_6 - _Z6reducePiS_m)
        .other          _Z6reducePiS_m,@"STO_CUDA_ENTRY STV_DEFAULT"
_Z6reducePiS_m:
.text._Z6reducePiS_m:
[----:B------:R-:W-:Y:S01]  /*0000*/  LDC R1, c[0x0][0x37c] ;  /* 0x0000df00ff017b82 */ /* 0x000fe20000000800 */
[----:B------:R-:W0:Y:S07]  /*0010*/  S2R R9, SR_TID.X ;  /* 0x0000000000097919 */ /* 0x000e2e0000002100 */
[----:B------:R-:W1:Y:S01]  /*0020*/  S2UR UR5, SR_CgaCtaId ;  /* 0x00000000000579c3 */ /* 0x000e620000008800 */
[----:B------:R-:W2:Y:S01]  /*0030*/  LDCU UR6, c[0x0][0x360] ;  /* 0x00006c00ff0677ac */ /* 0x000ea20008000800 */
[----:B------:R-:W-:Y:S01]  /*0040*/  BSSY.RECONVERGENT B0, `(.L_x_0) ;  /* 0x0000021000007945 */ /* 0x000fe20003800200 */
[----:B------:R-:W2:Y:S01]  /*0050*/  S2R R0, SR_CTAID.X ;  /* 0x0000000000007919 */ /* 0x000ea20000002500 */
[----:B------:R-:W3:Y:S01]  /*0060*/  LDCU.64 UR10, c[0x0][0x390] ;  /* 0x00007200ff0a77ac */ /* 0x000ee20008000a00 */
[----:B------:R-:W-:Y:S01]  /*0070*/  UMOV UR4, 0x400 ;  /* 0x0000040000047882 */ /* 0x000fe20000000000 */
[----:B------:R-:W4:Y:S01]  /*0080*/  LDCU.64 UR8, c[0x0][0x358] ;  /* 0x00006b00ff0877ac */ /* 0x000f220008000a00 */
[----:B------:R-:W0:Y:S01]  /*0090*/  LDCU.64 UR12, c[0x0][0x380] ;  /* 0x00007000ff0c77ac */ /* 0x000e220008000a00 */
[----:B-1----:R-:W-:Y:S01]  /*00a0*/  ULEA UR4, UR5, UR4, 0x18 ;  /* 0x0000000405047291 */ /* 0x002fe2000f8ec0ff */
[----:B0-----:R-:W-:-:S05]  /*00b0*/  ISETP.GT.U32.AND P0, PT, R9, 0xff, PT ;  /* 0x000000ff0900780c */ /* 0x001fca0003f04070 */
[----:B------:R-:W-:Y:S01]  /*00c0*/  LEA R4, R9, UR4, 0x2 ;  /* 0x0000000409047c11 */ /* 0x000fe2000f8e10ff */
[----:B--2---:R-:W-:-:S05]  /*00d0*/  IMAD R2, R0, UR6, R9 ;  /* 0x0000000600027c24 */ /* 0x004fca000f8e0209 */
[----:B------:R-:W-:Y:S02]  /*00e0*/  SHF.R.S32.HI R3, RZ, 0x1f, R2 ;  /* 0x0000001fff037819 */ /* 0x000fe40000011402 */
[----:B------:R0:W-:Y:S01]  /*00f0*/  @!P0 STS [R4], RZ ;  /* 0x000000ff04008388 */ /* 0x0001e20000000800 */
[----:B---3--:R-:W-:-:S04]  /*0100*/  ISETP.GE.U32.AND P0, PT, R2, UR10, PT ;  /* 0x0000000a02007c0c */ /* 0x008fc8000bf06070 */
[----:B------:R-:W-:-:S13]  /*0110*/  ISETP.GE.U32.AND.EX P0, PT, R3, UR11, PT, P0 ;  /* 0x0000000b03007c0c */ /* 0x000fda000bf06100 */
[----:B0---4-:R-:W-:Y:S05]  /*0120*/  @P0 BRA `(.L_x_1) ;  /* 0x0000000000480947 */ /* 0x011fea0003800000 */
[----:B------:R-:W0:Y:S01]  /*0130*/  LDC R6, c[0x0][0x370] ;  /* 0x0000dc00ff067b82 */ /* 0x000e220000000800 */
[----:B------:R-:W-:Y:S01]  /*0140*/  BSSY.RECONVERGENT B1, `(.L_x_2) ;  /* 0x000000f000017945 */ /* 0x000fe20003800200 */
[--C-:B------:R-:W-:Y:S02]  /*0150*/  IMAD.MOV.U32 R5, RZ, RZ, R2.reuse ;  /* 0x000000ffff057224 */ /* 0x100fe400078e0002 */
[----:B------:R-:W-:Y:S02]  /*0160*/  IMAD.MOV.U32 R8, RZ, RZ, R2 ;  /* 0x000000ffff087224 */ /* 0x000fe400078e0002 */
[----:B------:R-:W-:Y:S02]  /*0170*/  IMAD.MOV.U32 R7, RZ, RZ, RZ ;  /* 0x000000ffff077224 */ /* 0x000fe400078e00ff */
[----:B0-----:R-:W-:-:S07]  /*0180*/  IMAD R6, R6, UR6, RZ ;  /* 0x0000000606067c24 */ /* 0x001fce000f8e02ff */
.L_x_3:
[----:B------:R-:W-:-:S04]  /*0190*/  LEA R2, P0, R8, UR12, 0x2 ;  /* 0x0000000c08027c11 */ /* 0x000fc8000f8010ff */
[----:B------:R-:W-:-:S05]  /*01a0*/  LEA.HI.X R3, R8, UR13, R3, 0x2, P0 ;  /* 0x0000000d08037c11 */ /* 0x000fca00080f1403 */
[----:B------:R0:W2:Y:S01]  /*01b0*/  LDG.E R2, desc[UR8][R2.64] ;  /* 0x0000000802027981 */ /* 0x0000a2000c1e1900 */
[----:B------:R-:W-:-:S04]  /*01c0*/  IMAD.IADD R8, R6, 0x1, R5 ;  /* 0x0000000106087824 */ /* 0x000fc800078e0205 */
[--C-:B------:R-:W-:Y:S01]  /*01d0*/  IMAD.MOV.U32 R5, RZ, RZ, R8.reuse ;  /* 0x000000ffff057224 */ /* 0x100fe200078e0008 */
[----:B------:R-:W-:Y:S02]  /*01e0*/  ISETP.GE.U32.AND P0, PT, R8, UR10, PT ;  /* 0x0000000a08007c0c */ /* 0x000fe4000bf06070 */
[----:B0-----:R-:W-:-:S04]  /*01f0*/  SHF.R.S32.HI R3, RZ, 0x1f, R8 ;  /* 0x0000001fff037819 */ /* 0x001fc80000011408 */
[----:B------:R-:W-:Y:S02]  /*0200*/  ISETP.GE.U32.AND.EX P0, PT, R3, UR11, PT, P0 ;  /* 0x0000000b03007c0c */ /* 0x000fe4000bf06100 */
[----:B--2---:R-:W-:-:S11]  /*0210*/  VIMNMX R7, PT, PT, R2, R7, !PT ;  /* 0x0000000702077248 */ /* 0x004fd60007fe0100 */
[----:B------:R-:W-:Y:S05]  /*0220*/  @!P0 BRA `(.L_x_3) ;  /* 0xfffffffc00d88947 */ /* 0x000fea000383ffff */
[----:B------:R-:W-:Y:S05]  /*0230*/  BSYNC.RECONVERGENT B1 ;  /* 0x0000000000017941 */ /* 0x000fea0003800200 */
.L_x_2:
[----:B------:R0:W-:Y:S02]  /*0240*/  STS [R4], R7 ;  /* 0x0000000704007388 */ /* 0x0001e40000000800 */
.L_x_1:
[----:B------:R-:W-:Y:S05]  /*0250*/  BSYNC.RECONVERGENT B0 ;  /* 0x0000000000007941 */ /* 0x000fea0003800200 */
.L_x_0:
[----:B------:R-:W-:Y:S01]  /*0260*/  BAR.SYNC.DEFER_BLOCKING 0x0 ;  /* 0x0000000000007b1d */ /* 0x000fe20000010000 */
[----:B------:R-:W-:-:S13]  /*0270*/  ISETP.NE.AND P0, PT, R9, RZ, PT ;  /* 0x000000ff0900720c */ /* 0x000fda0003f05270 */
[----:B------:R-:W-:Y:S05]  /*0280*/  @P0 EXIT ;  /* 0x000000000000094d */ /* 0x000fea0003800000 */
[----:B------:R-:W-:Y:S02]  /*0290*/  IMAD.MOV.U32 R5, RZ, RZ, RZ ;  /* 0x000000ffff057224 */ /* 0x000fe400078e00ff */
[----:B------:R-:W-:-:S07]  /*02a0*/  IMAD.MOV.U32 R2, RZ, RZ, 0x40 ;  /* 0x00000040ff027424 */ /* 0x000fce00078e00ff */
.L_x_4:
[----:B------:R-:W1:Y:S04]  /*02b0*/  LDS.128 R24, [R2+UR4+-0x40] ;  /* 0xffffc00402187984 */ /* 0x000e680008000c00 */
[----:B------:R-:W2:Y:S04]  /*02c0*/  LDS.128 R8, [R2+UR4+-0x30] ;  /* 0xffffd00402087984 */ /* 0x000ea80008000c00 */
[----:B------:R-:W3:Y:S04]  /*02d0*/  LDS.128 R12, [R2+UR4+-0x20] ;  /* 0xffffe004020c7984 */ /* 0x000ee80008000c00 */
[----:B------:R-:W4:Y:S04]  /*02e0*/  LDS.128 R16, [R2+UR4+-0x10] ;  /* 0xfffff00402107984 */ /* 0x000f280008000c00 */
[----:B------:R-:W5:Y:S01]  /*02f0*/  LDS.128 R20, [R2+UR4] ;  /* 0x0000000402147984 */ /* 0x000f620008000c00 */
[----:B-1----:R-:W-:-:S03]  /*0300*/  VIMNMX3 R24, R5, R24, R25, !PT ;  /* 0x000000180518720f */ /* 0x002fc60007800119 */
[----:B0-----:R-:W0:Y:S01]  /*0310*/  LDS.128 R4, [R2+UR4+0x10] ;  /* 0x0000100402047984 */ /* 0x001e220008000c00 */
[----:B------:R-:W-:-:S04]  /*0320*/  VIMNMX3 R24, R24, R26, R27, !PT ;  /* 0x0000001a1818720f */ /* 0x000fc8000780011b */
[----:B--2---:R-:W-:Y:S02]  /*0330*/  VIMNMX3 R8, R24, R8, R9, !PT ;  /* 0x000000081808720f */ /* 0x004fe40007800109 */
[----:B------:R-:W1:Y:S02]  /*0340*/  LDS.128 R24, [R2+UR4+0x20] ;  /* 0x0000200402187984 */ /* 0x000e640008000c00 */
[----:B------:R-:W-:-:S04]  /*0350*/  VIMNMX3 R8, R8, R10, R11, !PT ;  /* 0x0000000a0808720f */ /* 0x000fc8000780010b */
[----:B---3--:R-:W-:Y:S02]  /*0360*/  VIMNMX3 R12, R8, R12, R13, !PT ;  /* 0x0000000c080c720f */ /* 0x008fe4000780010d */
[----:B------:R2:W3:Y:S02]  /*0370*/  LDS.128 R8, [R2+UR4+0x30] ;  /* 0x0000300402087984 */ /* 0x0004e40008000c00 */
[----:B------:R-:W-:-:S04]  /*0380*/  VIMNMX3 R12, R12, R14, R15, !PT ;  /* 0x0000000e0c0c720f */ /* 0x000fc8000780010f */
[----:B----4-:R-:W-:Y:S01]  /*0390*/  VIMNMX3 R12, R12, R16, R17, !PT ;  /* 0x000000100c0c720f */ /* 0x010fe20007800111 */
[----:B--2---:R-:W-:-:S03]  /*03a0*/  VIADD R2, R2, 0x80 ;  /* 0x0000008002027836 */ /* 0x004fc60000000000 */
[----:B------:R-:W-:Y:S02]  /*03b0*/  VIMNMX3 R12, R12, R18, R19, !PT ;  /* 0x000000120c0c720f */ /* 0x000fe40007800113 */
[----:B------:R-:W-:Y:S02]  /*03c0*/  ISETP.NE.AND P0, PT, R2, 0x440, PT ;  /* 0x000004400200780c */ /* 0x000fe40003f05270 */
[----:B-----5:R-:W-:-:S04]  /*03d0*/  VIMNMX3 R12, R12, R20, R21, !PT ;  /* 0x000000140c0c720f */ /* 0x020fc80007800115 */
[----:B------:R-:W-:-:S04]  /*03e0*/  VIMNMX3 R12, R12, R22, R23, !PT ;  /* 0x000000160c0c720f */ /* 0x000fc80007800117 */
[----:B0-----:R-:W-:-:S04]  /*03f0*/  VIMNMX3 R4, R12, R4, R5, !PT ;  /* 0x000000040c04720f */ /* 0x001fc80007800105 */
[----:B------:R-:W-:-:S04]  /*0400*/  VIMNMX3 R4, R4, R6, R7, !PT ;  /* 0x000000060404720f */ /* 0x000fc80007800107 */
[----:B-1----:R-:W-:-:S04]  /*0410*/  VIMNMX3 R4, R4, R24, R25, !PT ;  /* 0x000000180404720f */ /* 0x002fc80007800119 */
[----:B------:R-:W-:-:S04]  /*0420*/  VIMNMX3 R4, R4, R26, R27, !PT ;  /* 0x0000001a0404720f */ /* 0x000fc8000780011b */
[----:B---3--:R-:W-:-:S04]  /*0430*/  VIMNMX3 R4, R4, R8, R9, !PT ;  /* 0x000000080404720f */ /* 0x008fc80007800109 */
[----:B------:R-:W-:Y:S01]  /*0440*/  VIMNMX3 R5, R4, R10, R11, !PT ;  /* 0x0000000a0405720f */ /* 0x000fe2000780010b */
[----:B------:R-:W-:Y:S06]  /*0450*/  @P0 BRA `(.L_x_4) ;  /* 0xfffffffc00940947 */ /* 0x000fec000383ffff */
[----:B------:R-:W0:Y:S02]  /*0460*/  LDC.64 R2, c[0x0][0x388] ;  /* 0x0000e200ff027b82 */ /* 0x000e240000000a00 */
[----:B0-----:R-:W-:-:S05]  /*0470*/  IMAD.WIDE.U32 R2, R0, 0x4, R2 ;  /* 0x0000000400027825 */ /* 0x001fca00078e0002 */
[----:B------:R-:W-:Y:S01]  /*0480*/  STG.E desc[UR8][R2.64], R5 ;  /* 0x0000000502007986 */ /* 0x000fe2000c101908 */
[----:B------:R-:W-:Y:S05]  /*0490*/  EXIT ;  /* 0x000000000000794d */ /* 0x000fea0003800000 */
.L_x_5:
[----:B------:R-:W-:-:S00]  /*04a0*/  BRA `(.L_x_5) ;  /* 0xfffffffc00fc7947 */ /* 0x000fc0000383ffff */
[----:B------:R-:W-:-:S00]  /*04b0*/  NOP ;  /* 0x0000000000007918 */ /* 0x000fc00000000000 */
        /* <DEDUP_REMOVED lines=12> */
.L_x_6:


//--------------------- .nv.shared._Z6reducePiS_m --------------------------
	.section	.nv.shared._Z6reducePiS_m,"aw",@nobits
	.sectionflags	@""
	.align	4
.nv.shared._Z6reducePiS_m:
	.zero		2048


//--------------------- .nv.shared.reserved.0     --------------------------
	.section	.nv.shared.reserved.0,"aw",@nobits
	.weak		__nv_reservedSMEM_offset_0_alias
	.size		__nv_reservedSMEM_offset_0_alias, 0, 64
	.other		__nv_reservedSMEM_offset_0_alias,@"STO_CUDA_RESERVED_SHARED STV_DEFAULT"
__nv_reservedSMEM_offset_0_alias:
	.zero		0
	.zero		64


//--------------------- .nv.constant0._Z6reducePiS_m --------------------------
	.section	.nv.constant0._Z6reducePiS_m,"a",@progbits
	.sectionflags	@""
	.align	4
.nv.constant0._Z6reducePiS_m:
	.zero		920


//--------------------- SYMBOLS --------------------------

	.type		.nv.reservedSmem.offset0,@object
	.size		.nv.reservedSmem.offset0,0x4
	.type		.nv.reservedSmem.cap,@object
	.size		.nv.reservedSmem.cap,0x4
